	.headerflags	@"EF_CUDA_TEXMODE_UNIFIED EF_CUDA_64BIT_ADDRESS EF_CUDA_ACCELERATORS EF_CUDA_SM90 EF_CUDA_VIRTUAL_SM(EF_CUDA_SM90)"
	.elftype	@"ET_EXEC"


//--------------------- .nv.info                  --------------------------
	.section	.nv.info,"",@"SHT_CUDA_INFO"
	.align	4


	//----- nvinfo : EIATTR_REGCOUNT
	.align		4
        /*0000*/ 	.byte	0x04, 0x2f
        /*0002*/ 	.short	(.L_1 - .L_0)
	.align		4
.L_0:
        /*0004*/ 	.word	index@(triton_poi_fused__softmax_convolution_1)
        /*0008*/ 	.word	0x00000024


	//----- nvinfo : EIATTR_MIN_STACK_SIZE
	.align		4
.L_1:
        /*000c*/ 	.byte	0x04, 0x12
        /*000e*/ 	.short	(.L_3 - .L_2)
	.align		4
.L_2:
        /*0010*/ 	.word	index@(triton_poi_fused__softmax_convolution_1)
        /*0014*/ 	.word	0x00000000


	//----- nvinfo : EIATTR_FRAME_SIZE
	.align		4
.L_3:
        /*0018*/ 	.byte	0x04, 0x11
        /*001a*/ 	.short	(.L_5 - .L_4)
	.align		4
.L_4:
        /*001c*/ 	.word	index@(triton_poi_fused__softmax_convolution_1)
        /*0020*/ 	.word	0x00000000


	//----- nvinfo : EIATTR_MIN_STACK_SIZE
	.align		4
.L_5:
        /*0024*/ 	.byte	0x04, 0x12
        /*0026*/ 	.short	(.L_7 - .L_6)
	.align		4
.L_6:
        /*0028*/ 	.word	index@(triton_poi_fused__softmax_convolution_1)
        /*002c*/ 	.word	0x00000000
.L_7:


//--------------------- .nv.info.triton_poi_fused__softmax_convolution_1 --------------------------
	.section	.nv.info.triton_poi_fused__softmax_convolution_1,"",@"SHT_CUDA_INFO"
	.sectionflags	@""
	.align	4


	//----- nvinfo : EIATTR_CUDA_API_VERSION
	.align		4
        /*0000*/ 	.byte	0x04, 0x37
        /*0002*/ 	.short	(.L_9 - .L_8)
.L_8:
        /*0004*/ 	.word	0x0000007c


	//----- nvinfo : EIATTR_KPARAM_INFO
	.align		4
.L_9:
        /*0008*/ 	.byte	0x04, 0x17
        /*000a*/ 	.short	(.L_11 - .L_10)
.L_10:
        /*000c*/ 	.word	0x00000000
        /*0010*/ 	.short	0x0007
        /*0012*/ 	.short	0x0038
        /*0014*/ 	.byte	0x00, 0xf0, 0x11, 0x00


	//----- nvinfo : EIATTR_KPARAM_INFO
	.align		4
.L_11:
        /*0018*/ 	.byte	0x04, 0x17
        /*001a*/ 	.short	(.L_13 - .L_12)
.L_12:
        /*001c*/ 	.word	0x00000000
        /*0020*/ 	.short	0x0006
        /*0022*/ 	.short	0x0030
        /*0024*/ 	.byte	0x00, 0xf4, 0x21, 0x00


	//----- nvinfo : EIATTR_KPARAM_INFO
	.align		4
.L_13:
        /*0028*/ 	.byte	0x04, 0x17
        /*002a*/ 	.short	(.L_15 - .L_14)
.L_14:
        /*002c*/ 	.word	0x00000000
        /*0030*/ 	.short	0x0005
        /*0032*/ 	.short	0x0028
        /*0034*/ 	.byte	0x00, 0xf4, 0x21, 0x00


	//----- nvinfo : EIATTR_KPARAM_INFO
	.align		4
.L_15:
        /*0038*/ 	.byte	0x04, 0x17
        /*003a*/ 	.short	(.L_17 - .L_16)
.L_16:
        /*003c*/ 	.word	0x00000000
        /*0040*/ 	.short	0x0004
        /*0042*/ 	.short	0x0020
        /*0044*/ 	.byte	0x00, 0xf4, 0x21, 0x00


	//----- nvinfo : EIATTR_KPARAM_INFO
	.align		4
.L_17:
        /*0048*/ 	.byte	0x04, 0x17
        /*004a*/ 	.short	(.L_19 - .L_18)
.L_18:
        /*004c*/ 	.word	0x00000000
        /*0050*/ 	.short	0x0003
        /*0052*/ 	.short	0x0018
        /*0054*/ 	.byte	0x00, 0xf4, 0x21, 0x00


	//----- nvinfo : EIATTR_KPARAM_INFO
	.align		4
.L_19:
        /*0058*/ 	.byte	0x04, 0x17
        /*005a*/ 	.short	(.L_21 - .L_20)
.L_20:
        /*005c*/ 	.word	0x00000000
        /*0060*/ 	.short	0x0002
        /*0062*/ 	.short	0x0010
        /*0064*/ 	.byte	0x00, 0xf4, 0x21, 0x00


	//----- nvinfo : EIATTR_KPARAM_INFO
	.align		4
.L_21:
        /*0068*/ 	.byte	0x04, 0x17
        /*006a*/ 	.short	(.L_23 - .L_22)
.L_22:
        /*006c*/ 	.word	0x00000000
        /*0070*/ 	.short	0x0001
        /*0072*/ 	.short	0x0008
        /*0074*/ 	.byte	0x00, 0xf4, 0x21, 0x00


	//----- nvinfo : EIATTR_KPARAM_INFO
	.align		4
.L_23:
        /*0078*/ 	.byte	0x04, 0x17
        /*007a*/ 	.short	(.L_25 - .L_24)
.L_24:
        /*007c*/ 	.word	0x00000000
        /*0080*/ 	.short	0x0000
        /*0082*/ 	.short	0x0000
        /*0084*/ 	.byte	0x00, 0xf4, 0x21, 0x00


	//----- nvinfo : EIATTR_SPARSE_MMA_MASK
	.align		4
.L_25:
        /*0088*/ 	.byte	0x03, 0x50
        /*008a*/ 	.short	0x0000


	//----- nvinfo : EIATTR_MAXREG_COUNT
	.align		4
        /*008c*/ 	.byte	0x03, 0x1b
        /*008e*/ 	.short	0x00ff


	//----- nvinfo : EIATTR_EXIT_INSTR_OFFSETS
	.align		4
        /*0090*/ 	.byte	0x04, 0x1c
        /*0092*/ 	.short	(.L_27 - .L_26)


	//   ....[0]....
.L_26:
        /*0094*/ 	.word	0x00000df0


	//   ....[1]....
        /*0098*/ 	.word	0x00000e10


	//----- nvinfo : EIATTR_REQNTID
	.align		4
.L_27:
        /*009c*/ 	.byte	0x04, 0x10
        /*009e*/ 	.short	(.L_29 - .L_28)
.L_28:
        /*00a0*/ 	.word	0x00000020
        /*00a4*/ 	.word	0x00000001
        /*00a8*/ 	.word	0x00000001


	//----- nvinfo : EIATTR_CBANK_PARAM_SIZE
	.align		4
.L_29:
        /*00ac*/ 	.byte	0x03, 0x19
        /*00ae*/ 	.short	0x003c


	//----- nvinfo : EIATTR_PARAM_CBANK
	.align		4
        /*00b0*/ 	.byte	0x04, 0x0a
        /*00b2*/ 	.short	(.L_31 - .L_30)
	.align		4
.L_30:
        /*00b4*/ 	.word	index@(.nv.constant0.triton_poi_fused__softmax_convolution_1)
        /*00b8*/ 	.short	0x0210
        /*00ba*/ 	.short	0x003c


	//----- nvinfo : EIATTR_SW_WAR
	.align		4
.L_31:
        /*00bc*/ 	.byte	0x04, 0x36
        /*00be*/ 	.short	(.L_33 - .L_32)
.L_32:
        /*00c0*/ 	.word	0x00000008
.L_33:


//--------------------- .nv.callgraph             --------------------------
	.section	.nv.callgraph,"",@"SHT_CUDA_CALLGRAPH"
	.align	4
	.sectionentsize	8
	.align		4
        /*0000*/ 	.word	0x00000000
	.align		4
        /*0004*/ 	.word	0xffffffff
	.align		4
        /*0008*/ 	.word	0x00000000
	.align		4
        /*000c*/ 	.word	0xfffffffe
	.align		4
        /*0010*/ 	.word	0x00000000
	.align		4
        /*0014*/ 	.word	0xfffffffd
	.align		4
        /*0018*/ 	.word	0x00000000
	.align		4
        /*001c*/ 	.word	0xfffffffc


//--------------------- .text.triton_poi_fused__softmax_convolution_1 --------------------------
	.section	.text.triton_poi_fused__softmax_convolution_1,"ax",@progbits
	.align	128
        .global         triton_poi_fused__softmax_convolution_1
        .type           triton_poi_fused__softmax_convolution_1,@function
        .size           triton_poi_fused__softmax_convolution_1,(.L_x_1 - triton_poi_fused__softmax_convolution_1)
        .other          triton_poi_fused__softmax_convolution_1,@"STO_CUDA_ENTRY STV_DEFAULT"
triton_poi_fused__softmax_convolution_1:
.text.triton_poi_fused__softmax_convolution_1:
[----:B------:R-:W0:Y:S01]  /*0000*/  LDC R1, c[0x0][0x28] ;  /* 0x00000a00ff017b82 */ /* 0x000e220000000800 */
[----:B------:R-:W1:Y:S07]  /*0010*/  S2R R0, SR_TID.X ;  /* 0x0000000000007919 */ /* 0x000e6e0000002100 */
[----:B------:R-:W2:Y:S01]  /*0020*/  LDC.64 R20, c[0x0][0x210] ;  /* 0x00008400ff147b82 */ /* 0x000ea20000000a00 */
[----:B------:R-:W-:Y:S01]  /*0030*/  CS2R R8, SRZ ;  /* 0x0000000000087805 */ /* 0x000fe2000001ff00 */
[----:B------:R-:W-:Y:S01]  /*0040*/  ULDC.64 UR4, c[0x0][0x208] ;  /* 0x0000820000047ab9 */ /* 0x000fe20000000a00 */
[----:B------:R-:W3:Y:S05]  /*0050*/  S2R R3, SR_CTAID.X ;  /* 0x0000000000037919 */ /* 0x000eea0000002500 */
[----:B------:R-:W4:Y:S08]  /*0060*/  LDC.64 R18, c[0x0][0x218] ;  /* 0x00008600ff127b82 */ /* 0x000f300000000a00 */
[----:B------:R-:W5:Y:S01]  /*0070*/  LDC.64 R26, c[0x0][0x220] ;  /* 0x00008800ff1a7b82 */ /* 0x000f620000000a00 */
[----:B-1----:R-:W-:Y:S01]  /*0080*/  SHF.L.U32 R0, R0, 0x1, RZ ;  /* 0x0000000100007819 */ /* 0x002fe200000006ff */
[----:B----4-:R-:W4:Y:S03]  /*0090*/  LDG.E R28, desc[UR4][R18.64] ;  /* 0x00000004121c7981 */ /* 0x010f26000c1e1900 */
[----:B------:R-:W-:Y:S01]  /*00a0*/  LOP3.LUT R0, R0, 0x3e, RZ, 0xc0, !PT ;  /* 0x0000003e00007812 */ /* 0x000fe200078ec0ff */
[----:B------:R-:W4:Y:S03]  /*00b0*/  LDG.E R29, desc[UR4][R18.64+0x4] ;  /* 0x00000404121d7981 */ /* 0x000f26000c1e1900 */
[----:B---3--:R-:W-:-:S02]  /*00c0*/  LEA R0, R3, R0, 0x6 ;  /* 0x0000000003007211 */ /* 0x008fc400078e30ff */
[----:B------:R-:W-:Y:S01]  /*00d0*/  CS2R R4, SRZ ;  /* 0x0000000000047805 */ /* 0x000fe2000001ff00 */
[----:B------:R-:W3:Y:S01]  /*00e0*/  LDG.E R30, desc[UR4][R18.64+0x8] ;  /* 0x00000804121e7981 */ /* 0x000ee2000c1e1900 */
[----:B------:R-:W-:Y:S02]  /*00f0*/  SHF.R.S32.HI R3, RZ, 0x1f, R0 ;  /* 0x0000001fff037819 */ /* 0x000fe40000011400 */
[----:B------:R-:W-:Y:S02]  /*0100*/  ISETP.GE.AND P0, PT, R0, 0x40, PT ;  /* 0x000000400000780c */ /* 0x000fe40003f06270 */
[----:B------:R-:W-:-:S04]  /*0110*/  LEA.HI R3, R3, R0, RZ, 0x4 ;  /* 0x0000000003037211 */ /* 0x000fc800078f20ff */
[C---:B------:R-:W-:Y:S02]  /*0120*/  SHF.L.U32 R2, R3.reuse, 0x2, RZ ;  /* 0x0000000203027819 */ /* 0x040fe400000006ff */
[----:B------:R-:W-:Y:S02]  /*0130*/  CS2R R6, SRZ ;  /* 0x0000000000067805 */ /* 0x000fe4000001ff00 */
[----:B------:R-:W-:Y:S01]  /*0140*/  LOP3.LUT R3, R3, 0xfffffff0, RZ, 0xc0, !PT ;  /* 0xfffffff003037812 */ /* 0x000fe200078ec0ff */
[----:B------:R-:W3:Y:S01]  /*0150*/  LDG.E R18, desc[UR4][R18.64+0xc] ;  /* 0x00000c0412127981 */ /* 0x000ee2000c1e1900 */
[----:B------:R-:W-:-:S04]  /*0160*/  LOP3.LUT R2, R2, 0xffffffc0, RZ, 0xc0, !PT ;  /* 0xffffffc002027812 */ /* 0x000fc800078ec0ff */
[----:B------:R-:W-:Y:S02]  /*0170*/  IADD3 R23, R2, R0, -R3 ;  /* 0x0000000002177210 */ /* 0x000fe40007ffe803 */
[----:B------:R-:W-:Y:S02]  /*0180*/  CS2R R2, SRZ ;  /* 0x0000000000027805 */ /* 0x000fe4000001ff00 */
[----:B------:R-:W-:Y:S01]  /*0190*/  IADD3 R25, R23, 0x10, RZ ;  /* 0x0000001017197810 */ /* 0x000fe20007ffe0ff */
[----:B--2---:R-:W-:-:S04]  /*01a0*/  IMAD.WIDE R10, R23, 0x4, R20 ;  /* 0x00000004170a7825 */ /* 0x004fc800078e0214 */
[----:B------:R-:W-:Y:S01]  /*01b0*/  IMAD.WIDE R12, R25, 0x4, R20 ;  /* 0x00000004190c7825 */ /* 0x000fe200078e0214 */
[----:B------:R1:W4:Y:S01]  /*01c0*/  @!P0 LDG.E.64 R8, desc[UR4][R10.64] ;  /* 0x000000040a088981 */ /* 0x000322000c1e1b00 */
[----:B------:R-:W-:-:S03]  /*01d0*/  IADD3 R31, R23, 0x20, RZ ;  /* 0x00000020171f7810 */ /* 0x000fc60007ffe0ff */
[----:B------:R2:W3:Y:S02]  /*01e0*/  @!P0 LDG.E.64 R2, desc[UR4][R12.64] ;  /* 0x000000040c028981 */ /* 0x0004e4000c1e1b00 */
[----:B------:R-:W-:-:S05]  /*01f0*/  IMAD.WIDE R14, R31, 0x4, R20 ;  /* 0x000000041f0e7825 */ /* 0x000fca00078e0214 */
[----:B------:R2:W3:Y:S01]  /*0200*/  @!P0 LDG.E.64 R4, desc[UR4][R14.64] ;  /* 0x000000040e048981 */ /* 0x0004e2000c1e1b00 */
[----:B------:R-:W-:Y:S01]  /*0210*/  IADD3 R33, R23, 0x30, RZ ;  /* 0x0000003017217810 */ /* 0x000fe20007ffe0ff */
[--C-:B-----5:R-:W-:Y:S01]  /*0220*/  IMAD.WIDE R16, R23, 0x4, R26.reuse ;  /* 0x0000000417107825 */ /* 0x120fe200078e021a */
[----:B-1----:R-:W-:Y:S02]  /*0230*/  CS2R R10, SRZ ;  /* 0x00000000000a7805 */ /* 0x002fe4000001ff00 */
[----:B0-2---:R-:W-:Y:S01]  /*0240*/  CS2R R12, SRZ ;  /* 0x00000000000c7805 */ /* 0x005fe2000001ff00 */
[----:B------:R-:W-:Y:S01]  /*0250*/  IMAD.WIDE R22, R25, 0x4, R26 ;  /* 0x0000000419167825 */ /* 0x000fe200078e021a */
[----:B------:R0:W2:Y:S03]  /*0260*/  @!P0 LDG.E.64 R6, desc[UR4][R16.64] ;  /* 0x0000000410068981 */ /* 0x0000a6000c1e1b00 */
[----:B------:R-:W-:Y:S01]  /*0270*/  IMAD.WIDE R20, R33, 0x4, R20 ;  /* 0x0000000421147825 */ /* 0x000fe200078e0214 */
[----:B------:R4:W5:Y:S04]  /*0280*/  @!P0 LDG.E.64 R12, desc[UR4][R22.64] ;  /* 0x00000004160c8981 */ /* 0x000968000c1e1b00 */
[----:B------:R1:W2:Y:S01]  /*0290*/  @!P0 LDG.E.64 R10, desc[UR4][R20.64] ;  /* 0x00000004140a8981 */ /* 0x0002a2000c1e1b00 */
[----:B------:R-:W-:Y:S01]  /*02a0*/  CS2R R14, SRZ ;  /* 0x00000000000e7805 */ /* 0x000fe2000001ff00 */
[----:B------:R-:W-:-:S05]  /*02b0*/  IMAD.WIDE R24, R31, 0x4, R26 ;  /* 0x000000041f187825 */ /* 0x000fca00078e021a */
[----:B------:R5:W5:Y:S01]  /*02c0*/  @!P0 LDG.E.64 R14, desc[UR4][R24.64] ;  /* 0x00000004180e8981 */ /* 0x000b62000c1e1b00 */
[----:B0-----:R-:W-:Y:S01]  /*02d0*/  CS2R R16, SRZ ;  /* 0x0000000000107805 */ /* 0x001fe2000001ff00 */
[----:B------:R-:W-:-:S05]  /*02e0*/  IMAD.WIDE R26, R33, 0x4, R26 ;  /* 0x00000004211a7825 */ /* 0x000fca00078e021a */
[----:B------:R-:W5:Y:S01]  /*02f0*/  @!P0 LDG.E.64 R16, desc[UR4][R26.64] ;  /* 0x000000041a108981 */ /* 0x000f62000c1e1b00 */
[----:B----4-:R-:W-:Y:S01]  /*0300*/  FADD R23, R28, R8 ;  /* 0x000000081c177221 */ /* 0x010fe20000000000 */
[----:B---3--:R-:W-:-:S04]  /*0310*/  FADD R22, R29, R2 ;  /* 0x000000021d167221 */ /* 0x008fc80000000000 */
[C---:B------:R-:W-:Y:S02]  /*0320*/  FSETP.NAN.AND P2, PT, R23.reuse, R23, PT ;  /* 0x000000171700720b */ /* 0x040fe40003f48000 */
[----:B------:R-:W-:-:S04]  /*0330*/  FSETP.GT.AND P1, PT, R23, R22, PT ;  /* 0x000000161700720b */ /* 0x000fc80003f24000 */
[----:B------:R-:W-:Y:S01]  /*0340*/  FSEL R2, R23, R22, P1 ;  /* 0x0000001617027208 */ /* 0x000fe20000800000 */
[----:B-1----:R-:W-:Y:S01]  /*0350*/  FADD R21, R30, R4 ;  /* 0x000000041e157221 */ /* 0x002fe20000000000 */
[----:B------:R-:W-:Y:S01]  /*0360*/  FADD R8, R28, R9 ;  /* 0x000000091c087221 */ /* 0x000fe20000000000 */
[----:B------:R-:W-:Y:S01]  /*0370*/  FADD R19, R29, R3 ;  /* 0x000000031d137221 */ /* 0x000fe20000000000 */
[----:B------:R-:W-:-:S04]  /*0380*/  FSEL R2, R23, R2, P2 ;  /* 0x0000000217027208 */ /* 0x000fc80001000000 */
[----:B------:R-:W-:Y:S02]  /*0390*/  FSETP.GT.AND P3, PT, R2, R21, PT ;  /* 0x000000150200720b */ /* 0x000fe40003f64000 */
[CC--:B------:R-:W-:Y:S02]  /*03a0*/  FSETP.GT.AND P1, PT, R8.reuse, R19.reuse, PT ;  /* 0x000000130800720b */ /* 0x0c0fe40003f24000 */
[C---:B------:R-:W-:Y:S02]  /*03b0*/  FSETP.NAN.AND P2, PT, R8.reuse, R8, PT ;  /* 0x000000080800720b */ /* 0x040fe40003f48000 */
[----:B------:R-:W-:Y:S01]  /*03c0*/  FSEL R3, R8, R19, P1 ;  /* 0x0000001308037208 */ /* 0x000fe20000800000 */
[----:B------:R-:W-:Y:S01]  /*03d0*/  FADD R20, R30, R5 ;  /* 0x000000051e147221 */ /* 0x000fe20000000000 */
[----:B------:R-:W-:Y:S01]  /*03e0*/  FSETP.NAN.AND P1, PT, R2, R2, PT ;  /* 0x000000020200720b */ /* 0x000fe20003f28000 */
[----:B--2---:R-:W-:Y:S01]  /*03f0*/  FADD R9, R28, R6 ;  /* 0x000000061c097221 */ /* 0x004fe20000000000 */
[----:B------:R-:W-:Y:S01]  /*0400*/  FSEL R3, R8, R3, P2 ;  /* 0x0000000308037208 */ /* 0x000fe20001000000 */
[----:B------:R-:W-:Y:S01]  /*0410*/  FADD R28, R28, R7 ;  /* 0x000000071c1c7221 */ /* 0x000fe20000000000 */
[----:B-----5:R-:W-:Y:S01]  /*0420*/  FADD R25, R29, R13 ;  /* 0x0000000d1d197221 */ /* 0x020fe20000000000 */
[----:B------:R-:W-:Y:S01]  /*0430*/  FADD R7, R18, R10 ;  /* 0x0000000a12077221 */ /* 0x000fe20000000000 */
[----:B------:R-:W-:-:S02]  /*0440*/  @!P3 FSEL R2, R2, R21, P1 ;  /* 0x000000150202b208 */ /* 0x000fc40000800000 */
[----:B------:R-:W-:Y:S02]  /*0450*/  FSETP.GT.AND P4, PT, R3, R20, PT ;  /* 0x000000140300720b */ /* 0x000fe40003f84000 */
[----:B------:R-:W-:Y:S02]  /*0460*/  FSETP.GT.AND P5, PT, R28, R25, PT ;  /* 0x000000191c00720b */ /* 0x000fe40003fa4000 */
[----:B------:R-:W-:Y:S01]  /*0470*/  FSETP.GT.AND P3, PT, R2, R7, PT ;  /* 0x000000070200720b */ /* 0x000fe20003f64000 */
[----:B------:R-:W-:Y:S01]  /*0480*/  FADD R24, R29, R12 ;  /* 0x0000000c1d187221 */ /* 0x000fe20000000000 */
[C---:B------:R-:W-:Y:S02]  /*0490*/  FSETP.NAN.AND P2, PT, R28.reuse, R28, PT ;  /* 0x0000001c1c00720b */ /* 0x040fe40003f48000 */
[----:B------:R-:W-:Y:S02]  /*04a0*/  FSEL R5, R28, R25, P5 ;  /* 0x000000191c057208 */ /* 0x000fe40002800000 */
[----:B------:R-:W-:-:S02]  /*04b0*/  FSETP.NAN.AND P6, PT, R3, R3, PT ;  /* 0x000000030300720b */ /* 0x000fc40003fc8000 */
[----:B------:R-:W-:Y:S01]  /*04c0*/  FSETP.GT.AND P5, PT, R9, R24, PT ;  /* 0x000000180900720b */ /* 0x000fe20003fa4000 */
[----:B------:R-:W-:Y:S01]  /*04d0*/  FADD R12, R18, R11 ;  /* 0x0000000b120c7221 */ /* 0x000fe20000000000 */
[----:B------:R-:W-:Y:S01]  /*04e0*/  FSEL R5, R28, R5, P2 ;  /* 0x000000051c057208 */ /* 0x000fe20001000000 */
[----:B------:R-:W-:Y:S01]  /*04f0*/  FADD R6, R30, R15 ;  /* 0x0000000f1e067221 */ /* 0x000fe20000000000 */
[----:B------:R-:W-:Y:S02]  /*0500*/  FSETP.NAN.AND P2, PT, R2, R2, PT ;  /* 0x000000020200720b */ /* 0x000fe40003f48000 */
[----:B------:R-:W-:Y:S02]  /*0510*/  @!P4 FSEL R3, R3, R20, P6 ;  /* 0x000000140303c208 */ /* 0x000fe40003000000 */
[C---:B------:R-:W-:Y:S02]  /*0520*/  FSETP.NAN.AND P1, PT, R9.reuse, R9, PT ;  /* 0x000000090900720b */ /* 0x040fe40003f28000 */
[----:B------:R-:W-:Y:S01]  /*0530*/  FSEL R4, R9, R24, P5 ;  /* 0x0000001809047208 */ /* 0x000fe20002800000 */
[----:B------:R-:W-:Y:S01]  /*0540*/  FADD R15, R30, R14 ;  /* 0x0000000e1e0f7221 */ /* 0x000fe20000000000 */
[----:B------:R-:W-:-:S02]  /*0550*/  @!P3 FSEL R2, R2, R7, P2 ;  /* 0x000000070202b208 */ /* 0x000fc40001000000 */
[----:B------:R-:W-:Y:S02]  /*0560*/  FSETP.GT.AND P4, PT, R5, R6, PT ;  /* 0x000000060500720b */ /* 0x000fe40003f84000 */
[----:B------:R-:W-:Y:S02]  /*0570*/  FSETP.GT.AND P2, PT, R3, R12, PT ;  /* 0x0000000c0300720b */ /* 0x000fe40003f44000 */
[----:B------:R-:W-:-:S04]  /*0580*/  FSEL R4, R9, R4, P1 ;  /* 0x0000000409047208 */ /* 0x000fc80000800000 */
[----:B------:R-:W-:Y:S02]  /*0590*/  FSETP.GT.AND P1, PT, R4, R15, PT ;  /* 0x0000000f0400720b */ /* 0x000fe40003f24000 */
[----:B------:R-:W-:Y:S02]  /*05a0*/  FSETP.NAN.AND P3, PT, R5, R5, PT ;  /* 0x000000050500720b */ /* 0x000fe40003f68000 */
[----:B------:R-:W-:Y:S01]  /*05b0*/  FSETP.NAN.AND P5, PT, R3, R3, PT ;  /* 0x000000030300720b */ /* 0x000fe20003fa8000 */
[----:B------:R-:W-:Y:S01]  /*05c0*/  FADD R10, R18, R17 ;  /* 0x00000011120a7221 */ /* 0x000fe20000000000 */
[----:B------:R-:W-:Y:S02]  /*05d0*/  @!P4 FSEL R5, R5, R6, P3 ;  /* 0x000000060505c208 */ /* 0x000fe40001800000 */
[----:B------:R-:W-:Y:S02]  /*05e0*/  @!P2 FSEL R3, R3, R12, P5 ;  /* 0x0000000c0303a208 */ /* 0x000fe40002800000 */
[----:B------:R-:W-:Y:S01]  /*05f0*/  FSETP.NAN.AND P5, PT, R4, R4, PT ;  /* 0x000000040400720b */ /* 0x000fe20003fa8000 */
[----:B------:R-:W-:Y:S01]  /*0600*/  FADD R27, R18, R16 ;  /* 0x00000010121b7221 */ /* 0x000fe20000000000 */
[----:B------:R-:W-:-:S02]  /*0610*/  FSETP.GT.AND P2, PT, R5, R10, PT ;  /* 0x0000000a0500720b */ /* 0x000fc40003f44000 */
[----:B------:R-:W-:Y:S01]  /*0620*/  @!P1 FSEL R4, R4, R15, P5 ;  /* 0x0000000f04049208 */ /* 0x000fe20002800000 */
[----:B------:R-:W-:-:S03]  /*0630*/  FADD R8, R8, -R3 ;  /* 0x8000000308087221 */ /* 0x000fc60000000000 */
[----:B------:R-:W-:Y:S01]  /*0640*/  FSETP.GT.AND P1, PT, R4, R27, PT ;  /* 0x0000001b0400720b */ /* 0x000fe20003f24000 */
[--C-:B------:R-:W-:Y:S01]  /*0650*/  FADD R23, R23, -R2.reuse ;  /* 0x8000000217177221 */ /* 0x100fe20000000000 */
[----:B------:R-:W-:Y:S01]  /*0660*/  FADD R19, R19, -R3 ;  /* 0x8000000313137221 */ /* 0x000fe20000000000 */
[----:B------:R-:W-:Y:S01]  /*0670*/  FSETP.NAN.AND P6, PT, R5, R5, PT ;  /* 0x000000050500720b */ /* 0x000fe20003fc8000 */
[----:B------:R-:W-:Y:S01]  /*0680*/  FMUL R13, R8, 1.4426950216293334961 ;  /* 0x3fb8aa3b080d7820 */ /* 0x000fe20000400000 */
[----:B------:R-:W-:Y:S01]  /*0690*/  FADD R21, R21, -R2 ;  /* 0x8000000215157221 */ /* 0x000fe20000000000 */
[----:B------:R-:W-:Y:S01]  /*06a0*/  FMUL R23, R23, 1.4426950216293334961 ;  /* 0x3fb8aa3b17177820 */ /* 0x000fe20000400000 */
[----:B------:R-:W-:Y:S01]  /*06b0*/  FMUL R19, R19, 1.4426950216293334961 ;  /* 0x3fb8aa3b13137820 */ /* 0x000fe20000400000 */
[----:B------:R-:W-:Y:S01]  /*06c0*/  @!P2 FSEL R5, R5, R10, P6 ;  /* 0x0000000a0505a208 */ /* 0x000fe20003000000 */
[----:B------:R-:W-:Y:S01]  /*06d0*/  FMUL R21, R21, 1.4426950216293334961 ;  /* 0x3fb8aa3b15157820 */ /* 0x000fe20000400000 */
[----:B------:R-:W-:-:S02]  /*06e0*/  FSETP.NAN.AND P2, PT, R4, R4, PT ;  /* 0x000000040400720b */ /* 0x000fc40003f48000 */
[----:B------:R-:W-:Y:S02]  /*06f0*/  FSETP.GEU.AND P5, PT, R13, -126, PT ;  /* 0xc2fc00000d00780b */ /* 0x000fe40003fae000 */
[----:B------:R-:W-:Y:S02]  /*0700*/  FSETP.GEU.AND P3, PT, R23, -126, PT ;  /* 0xc2fc00001700780b */ /* 0x000fe40003f6e000 */
[----:B------:R-:W-:Y:S02]  /*0710*/  FSETP.GEU.AND P6, PT, R19, -126, PT ;  /* 0xc2fc00001300780b */ /* 0x000fe40003fce000 */
[----:B------:R-:W-:Y:S02]  /*0720*/  @!P1 FSEL R4, R4, R27, P2 ;  /* 0x0000001b04049208 */ /* 0x000fe40001000000 */
[----:B------:R-:W-:Y:S01]  /*0730*/  FSETP.GEU.AND P1, PT, R21, -126, PT ;  /* 0xc2fc00001500780b */ /* 0x000fe20003f2e000 */
[----:B------:R-:W-:-:S04]  /*0740*/  FADD R22, R22, -R2 ;  /* 0x8000000216167221 */ /* 0x000fc80000000000 */
[----:B------:R-:W-:Y:S01]  /*0750*/  @!P5 FMUL R13, R13, 0.5 ;  /* 0x3f0000000d0dd820 */ /* 0x000fe20000400000 */
[----:B------:R-:W-:Y:S01]  /*0760*/  FMUL R11, R22, 1.4426950216293334961 ;  /* 0x3fb8aa3b160b7820 */ /* 0x000fe20000400000 */
[----:B------:R-:W-:Y:S02]  /*0770*/  @!P3 FMUL R23, R23, 0.5 ;  /* 0x3f0000001717b820 */ /* 0x000fe40000400000 */
[----:B------:R-:W-:Y:S01]  /*0780*/  @!P6 FMUL R19, R19, 0.5 ;  /* 0x3f0000001313e820 */ /* 0x000fe20000400000 */
[----:B------:R-:W0:Y:S03]  /*0790*/  MUFU.EX2 R16, R13 ;  /* 0x0000000d00107308 */ /* 0x000e260000000800 */
[----:B------:R-:W-:Y:S01]  /*07a0*/  @!P1 FMUL R21, R21, 0.5 ;  /* 0x3f00000015159820 */ /* 0x000fe20000400000 */
[----:B------:R-:W-:Y:S01]  /*07b0*/  FSETP.GEU.AND P4, PT, R11, -126, PT ;  /* 0xc2fc00000b00780b */ /* 0x000fe20003f8e000 */
[----:B------:R-:W-:-:S03]  /*07c0*/  FADD R20, R20, -R3 ;  /* 0x8000000314147221 */ /* 0x000fc60000000000 */
[----:B------:R-:W1:Y:S01]  /*07d0*/  MUFU.EX2 R8, R23 ;  /* 0x0000001700087308 */ /* 0x000e620000000800 */
[----:B------:R-:W-:Y:S01]  /*07e0*/  FMUL R20, R20, 1.4426950216293334961 ;  /* 0x3fb8aa3b14147820 */ /* 0x000fe20000400000 */
[----:B------:R-:W-:Y:S01]  /*07f0*/  FADD R28, R28, -R5 ;  /* 0x800000051c1c7221 */ /* 0x000fe20000000000 */
[----:B------:R-:W-:-:S05]  /*0800*/  FADD R7, R7, -R2 ;  /* 0x8000000207077221 */ /* 0x000fca0000000000 */
[----:B------:R-:W2:Y:S01]  /*0810*/  MUFU.EX2 R19, R19 ;  /* 0x0000001300137308 */ /* 0x000ea20000000800 */
[----:B------:R-:W-:-:S07]  /*0820*/  FMUL R28, R28, 1.4426950216293334961 ;  /* 0x3fb8aa3b1c1c7820 */ /* 0x000fce0000400000 */
[----:B------:R-:W3:Y:S01]  /*0830*/  MUFU.EX2 R18, R21 ;  /* 0x0000001500127308 */ /* 0x000ee20000000800 */
[----:B------:R-:W-:Y:S01]  /*0840*/  FADD R25, R25, -R5 ;  /* 0x8000000519197221 */ /* 0x000fe20000000000 */
[----:B------:R-:W-:Y:S01]  /*0850*/  FADD R9, R9, -R4 ;  /* 0x8000000409097221 */ /* 0x000fe20000000000 */
[----:B------:R-:W-:Y:S01]  /*0860*/  FSETP.GEU.AND P2, PT, R20, -126, PT ;  /* 0xc2fc00001400780b */ /* 0x000fe20003f4e000 */
[----:B------:R-:W-:Y:S01]  /*0870*/  FMUL R7, R7, 1.4426950216293334961 ;  /* 0x3fb8aa3b07077820 */ /* 0x000fe20000400000 */
[----:B0-----:R-:W-:Y:S01]  /*0880*/  @!P5 FMUL R16, R16, R16 ;  /* 0x000000101010d220 */ /* 0x001fe20000400000 */
[----:B------:R-:W-:Y:S01]  /*0890*/  FMUL R25, R25, 1.4426950216293334961 ;  /* 0x3fb8aa3b19197820 */ /* 0x000fe20000400000 */
[----:B------:R-:W-:Y:S01]  /*08a0*/  FMUL R9, R9, 1.4426950216293334961 ;  /* 0x3fb8aa3b09097820 */ /* 0x000fe20000400000 */
[----:B------:R-:W-:Y:S01]  /*08b0*/  @!P4 FMUL R11, R11, 0.5 ;  /* 0x3f0000000b0bc820 */ /* 0x000fe20000400000 */
[----:B------:R-:W-:Y:S01]  /*08c0*/  FSETP.GEU.AND P5, PT, R28, -126, PT ;  /* 0xc2fc00001c00780b */ /* 0x000fe20003fae000 */
[----:B-1----:R-:W-:Y:S01]  /*08d0*/  @!P3 FMUL R8, R8, R8 ;  /* 0x000000080808b220 */ /* 0x002fe20000400000 */
[----:B------:R-:W-:Y:S01]  /*08e0*/  FSETP.GEU.AND P3, PT, R7, -126, PT ;  /* 0xc2fc00000700780b */ /* 0x000fe20003f6e000 */
[----:B--2---:R-:W-:Y:S01]  /*08f0*/  @!P6 FMUL R19, R19, R19 ;  /* 0x000000131313e220 */ /* 0x004fe20000400000 */
[----:B------:R-:W-:Y:S01]  /*0900*/  FSETP.GEU.AND P6, PT, R25, -126, PT ;  /* 0xc2fc00001900780b */ /* 0x000fe20003fce000 */
[----:B---3--:R-:W-:Y:S01]  /*0910*/  @!P1 FMUL R18, R18, R18 ;  /* 0x0000001212129220 */ /* 0x008fe20000400000 */
[----:B------:R-:W-:Y:S01]  /*0920*/  FSETP.GEU.AND P1, PT, R9, -126, PT ;  /* 0xc2fc00000900780b */ /* 0x000fe20003f2e000 */
[----:B------:R-:W0:Y:S01]  /*0930*/  MUFU.EX2 R11, R11 ;  /* 0x0000000b000b7308 */ /* 0x000e220000000800 */
[----:B------:R-:W-:Y:S01]  /*0940*/  @!P2 FMUL R20, R20, 0.5 ;  /* 0x3f0000001414a820 */ /* 0x000fe20000400000 */
[----:B------:R-:W-:-:S04]  /*0950*/  FADD R12, R12, -R3 ;  /* 0x800000030c0c7221 */ /* 0x000fc80000000000 */
[----:B------:R-:W-:Y:S02]  /*0960*/  @!P5 FMUL R28, R28, 0.5 ;  /* 0x3f0000001c1cd820 */ /* 0x000fe40000400000 */
[----:B------:R-:W1:Y:S01]  /*0970*/  MUFU.EX2 R17, R20 ;  /* 0x0000001400117308 */ /* 0x000e620000000800 */
[----:B------:R-:W-:Y:S01]  /*0980*/  @!P3 FMUL R7, R7, 0.5 ;  /* 0x3f0000000707b820 */ /* 0x000fe20000400000 */
[----:B------:R-:W-:Y:S01]  /*0990*/  FMUL R12, R12, 1.4426950216293334961 ;  /* 0x3fb8aa3b0c0c7820 */ /* 0x000fe20000400000 */
[----:B------:R-:W-:Y:S01]  /*09a0*/  @!P6 FMUL R25, R25, 0.5 ;  /* 0x3f0000001919e820 */ /* 0x000fe20000400000 */
[----:B------:R-:W-:Y:S01]  /*09b0*/  @!P1 FMUL R9, R9, 0.5 ;  /* 0x3f00000009099820 */ /* 0x000fe20000400000 */
[----:B------:R-:W-:-:S03]  /*09c0*/  FADD R24, R24, -R4 ;  /* 0x8000000418187221 */ /* 0x000fc60000000000 */
[----:B------:R-:W2:Y:S01]  /*09d0*/  MUFU.EX2 R22, R7 ;  /* 0x0000000700167308 */ /* 0x000ea20000000800 */
[----:B0-----:R-:W-:Y:S01]  /*09e0*/  @!P4 FMUL R11, R11, R11 ;  /* 0x0000000b0b0bc220 */ /* 0x001fe20000400000 */
[----:B------:R-:W-:Y:S01]  /*09f0*/  FSETP.GEU.AND P4, PT, R12, -126, PT ;  /* 0xc2fc00000c00780b */ /* 0x000fe20003f8e000 */
[----:B------:R-:W-:-:S05]  /*0a00*/  FMUL R24, R24, 1.4426950216293334961 ;  /* 0x3fb8aa3b18187820 */ /* 0x000fca0000400000 */
[----:B------:R-:W0:Y:S01]  /*0a10*/  MUFU.EX2 R28, R28 ;  /* 0x0000001c001c7308 */ /* 0x000e220000000800 */
[----:B------:R-:W-:Y:S01]  /*0a20*/  FADD R15, R15, -R4 ;  /* 0x800000040f0f7221 */ /* 0x000fe20000000000 */
[----:B------:R-:W-:-:S06]  /*0a30*/  FADD R6, R6, -R5 ;  /* 0x8000000506067221 */ /* 0x000fcc0000000000 */
[----:B------:R-:W3:Y:S01]  /*0a40*/  MUFU.EX2 R20, R9 ;  /* 0x0000000900147308 */ /* 0x000ee20000000800 */
[----:B-1----:R-:W-:Y:S01]  /*0a50*/  @!P2 FMUL R17, R17, R17 ;  /* 0x000000111111a220 */ /* 0x002fe20000400000 */
[----:B------:R-:W-:-:S06]  /*0a60*/  FADD R10, R10, -R5 ;  /* 0x800000050a0a7221 */ /* 0x000fcc0000000000 */
[----:B------:R-:W1:Y:S01]  /*0a70*/  MUFU.EX2 R25, R25 ;  /* 0x0000001900197308 */ /* 0x000e620000000800 */
[----:B------:R-:W-:Y:S01]  /*0a80*/  FSETP.GEU.AND P2, PT, R24, -126, PT ;  /* 0xc2fc00001800780b */ /* 0x000fe20003f4e000 */
[----:B------:R-:W-:Y:S01]  /*0a90*/  FMUL R26, R15, 1.4426950216293334961 ;  /* 0x3fb8aa3b0f1a7820 */ /* 0x000fe20000400000 */
[----:B------:R-:W-:Y:S01]  /*0aa0*/  FMUL R29, R6, 1.4426950216293334961 ;  /* 0x3fb8aa3b061d7820 */ /* 0x000fe20000400000 */
[----:B------:R-:W-:Y:S01]  /*0ab0*/  FADD R27, R27, -R4 ;  /* 0x800000041b1b7221 */ /* 0x000fe20000000000 */
[----:B------:R-:W-:Y:S01]  /*0ac0*/  FMUL R32, R10, 1.4426950216293334961 ;  /* 0x3fb8aa3b0a207820 */ /* 0x000fe20000400000 */
[----:B--2---:R-:W-:Y:S01]  /*0ad0*/  @!P3 FMUL R22, R22, R22 ;  /* 0x000000161616b220 */ /* 0x004fe20000400000 */
[----:B0-----:R-:W-:Y:S01]  /*0ae0*/  @!P5 FMUL R28, R28, R28 ;  /* 0x0000001c1c1cd220 */ /* 0x001fe20000400000 */
[----:B------:R-:W-:Y:S01]  /*0af0*/  FMUL R30, R27, 1.4426950216293334961 ;  /* 0x3fb8aa3b1b1e7820 */ /* 0x000fe20000400000 */
[----:B------:R-:W-:Y:S01]  /*0b00*/  @!P4 FMUL R12, R12, 0.5 ;  /* 0x3f0000000c0cc820 */ /* 0x000fe20000400000 */
[----:B------:R-:W-:Y:S01]  /*0b10*/  FSETP.GEU.AND P3, PT, R26, -126, PT ;  /* 0xc2fc00001a00780b */ /* 0x000fe20003f6e000 */
[----:B---3--:R-:W-:Y:S01]  /*0b20*/  @!P1 FMUL R20, R20, R20 ;  /* 0x0000001414149220 */ /* 0x008fe20000400000 */
[----:B------:R-:W-:Y:S01]  /*0b30*/  FSETP.GEU.AND P5, PT, R29, -126, PT ;  /* 0xc2fc00001d00780b */ /* 0x000fe20003fae000 */
[----:B------:R-:W0:Y:S01]  /*0b40*/  LDC.64 R14, c[0x0][0x230] ;  /* 0x00008c00ff0e7b82 */ /* 0x000e220000000a00 */
[----:B------:R-:W-:Y:S01]  /*0b50*/  FSETP.GEU.AND P1, PT, R32, -126, PT ;  /* 0xc2fc00002000780b */ /* 0x000fe20003f2e000 */
[----:B-1----:R-:W-:Y:S01]  /*0b60*/  @!P6 FMUL R25, R25, R25 ;  /* 0x000000191919e220 */ /* 0x002fe20000400000 */
[----:B------:R-:W-:Y:S01]  /*0b70*/  FSETP.GEU.AND P6, PT, R30, -126, PT ;  /* 0xc2fc00001e00780b */ /* 0x000fe20003fce000 */
[----:B------:R1:W-:Y:S01]  /*0b80*/  MUFU.EX2 R21, R12 ;  /* 0x0000000c00157308 */ /* 0x0003e20000000800 */
[----:B------:R-:W-:-:S03]  /*0b90*/  @!P2 FMUL R24, R24, 0.5 ;  /* 0x3f0000001818a820 */ /* 0x000fc60000400000 */
[----:B------:R-:W2:Y:S08]  /*0ba0*/  LDC.64 R6, c[0x0][0x238] ;  /* 0x00008e00ff067b82 */ /* 0x000eb00000000a00 */
[----:B-1----:R-:W1:Y:S01]  /*0bb0*/  LDC.64 R12, c[0x0][0x228] ;  /* 0x00008a00ff0c7b82 */ /* 0x002e620000000a00 */
[----:B------:R-:W3:Y:S01]  /*0bc0*/  MUFU.EX2 R23, R24 ;  /* 0x0000001800177308 */ /* 0x000ee20000000800 */
[----:B------:R-:W-:Y:S01]  /*0bd0*/  @!P3 FMUL R26, R26, 0.5 ;  /* 0x3f0000001a1ab820 */ /* 0x000fe20000400000 */
[----:B------:R-:W-:Y:S01]  /*0be0*/  @!P5 FMUL R29, R29, 0.5 ;  /* 0x3f0000001d1dd820 */ /* 0x000fe20000400000 */
[----:B------:R-:W-:Y:S01]  /*0bf0*/  FADD R11, R8, R11 ;  /* 0x0000000b080b7221 */ /* 0x000fe20000000000 */
[----:B------:R-:W-:Y:S01]  /*0c00*/  @!P1 FMUL R32, R32, 0.5 ;  /* 0x3f00000020209820 */ /* 0x000fe20000400000 */
[----:B------:R-:W-:-:S02]  /*0c10*/  @!P6 FMUL R30, R30, 0.5 ;  /* 0x3f0000001e1ee820 */ /* 0x000fc40000400000 */
[----:B------:R-:W4:Y:S01]  /*0c20*/  LDC.64 R8, c[0x0][0x240] ;  /* 0x00009000ff087b82 */ /* 0x000f220000000a00 */
[----:B------:R-:W5:Y:S01]  /*0c30*/  MUFU.EX2 R27, R26 ;  /* 0x0000001a001b7308 */ /* 0x000f620000000800 */
[----:B------:R-:W-:-:S07]  /*0c40*/  FADD R16, R16, R19 ;  /* 0x0000001310107221 */ /* 0x000fce0000000000 */
[----:B------:R-:W0:Y:S01]  /*0c50*/  MUFU.EX2 R10, R29 ;  /* 0x0000001d000a7308 */ /* 0x000e220000000800 */
[----:B---3--:R-:W-:Y:S01]  /*0c60*/  @!P2 FMUL R23, R23, R23 ;  /* 0x000000171717a220 */ /* 0x008fe20000400000 */
[----:B------:R-:W-:-:S06]  /*0c70*/  FADD R11, R11, R18 ;  /* 0x000000120b0b7221 */ /* 0x000fcc0000000000 */
[----:B------:R-:W3:Y:S01]  /*0c80*/  MUFU.EX2 R31, R30 ;  /* 0x0000001e001f7308 */ /* 0x000ee20000000800 */
[----:B------:R-:W-:Y:S01]  /*0c90*/  FADD R16, R16, R17 ;  /* 0x0000001110107221 */ /* 0x000fe20000000000 */
[----:B------:R-:W-:-:S06]  /*0ca0*/  @!P4 FMUL R21, R21, R21 ;  /* 0x000000151515c220 */ /* 0x000fcc0000400000 */
[----:B------:R-:W0:Y:S01]  /*0cb0*/  MUFU.EX2 R32, R32 ;  /* 0x0000002000207308 */ /* 0x000e220000000800 */
[----:B------:R-:W-:Y:S01]  /*0cc0*/  FADD R20, R20, R23 ;  /* 0x0000001714147221 */ /* 0x000fe20000000000 */
[----:B-1----:R-:W-:-:S04]  /*0cd0*/  IMAD.WIDE R12, R0, 0x4, R12 ;  /* 0x00000004000c7825 */ /* 0x002fc800078e020c */
[----:B------:R-:W-:Y:S01]  /*0ce0*/  FADD R22, R11, R22 ;  /* 0x000000160b167221 */ /* 0x000fe20000000000 */
[----:B------:R-:W-:Y:S01]  /*0cf0*/  FADD R23, R16, R21 ;  /* 0x0000001510177221 */ /* 0x000fe20000000000 */
[----:B------:R-:W-:Y:S01]  /*0d00*/  FADD R25, R28, R25 ;  /* 0x000000191c197221 */ /* 0x000fe20000000000 */
[----:B0-----:R-:W-:-:S04]  /*0d10*/  IMAD.WIDE R14, R0, 0x4, R14 ;  /* 0x00000004000e7825 */ /* 0x001fc800078e020e */
[----:B-----5:R-:W-:Y:S01]  /*0d20*/  @!P3 FMUL R27, R27, R27 ;  /* 0x0000001b1b1bb220 */ /* 0x020fe20000400000 */
[----:B------:R-:W-:Y:S01]  /*0d30*/  @!P5 FMUL R10, R10, R10 ;  /* 0x0000000a0a0ad220 */ /* 0x000fe20000400000 */
[----:B--2---:R-:W-:Y:S01]  /*0d40*/  IMAD.WIDE R6, R0, 0x4, R6 ;  /* 0x0000000400067825 */ /* 0x004fe200078e0206 */
[----:B------:R0:W-:Y:S03]  /*0d50*/  @!P0 STG.E.64 desc[UR4][R12.64], R2 ;  /* 0x000000020c008986 */ /* 0x0001e6000c101b04 */
[----:B------:R-:W-:Y:S01]  /*0d60*/  FADD R20, R20, R27 ;  /* 0x0000001b14147221 */ /* 0x000fe20000000000 */
[----:B------:R-:W-:Y:S01]  /*0d70*/  FADD R25, R25, R10 ;  /* 0x0000000a19197221 */ /* 0x000fe20000000000 */
[----:B---3--:R-:W-:Y:S01]  /*0d80*/  @!P6 FMUL R31, R31, R31 ;  /* 0x0000001f1f1fe220 */ /* 0x008fe20000400000 */
[----:B------:R0:W-:Y:S01]  /*0d90*/  @!P0 STG.E.64 desc[UR4][R14.64], R22 ;  /* 0x000000160e008986 */ /* 0x0001e2000c101b04 */
[----:B------:R-:W-:-:S03]  /*0da0*/  @!P1 FMUL R32, R32, R32 ;  /* 0x0000002020209220 */ /* 0x000fc60000400000 */
[----:B------:R0:W-:Y:S01]  /*0db0*/  @!P0 STG.E.64 desc[UR4][R6.64], R4 ;  /* 0x0000000406008986 */ /* 0x0001e2000c101b04 */
[----:B----4-:R-:W-:-:S04]  /*0dc0*/  IMAD.WIDE R8, R0, 0x4, R8 ;  /* 0x0000000400087825 */ /* 0x010fc800078e0208 */
[----:B------:R-:W-:Y:S01]  /*0dd0*/  FADD R20, R20, R31 ;  /* 0x0000001f14147221 */ /* 0x000fe20000000000 */
[----:B------:R-:W-:Y:S01]  /*0de0*/  FADD R21, R25, R32 ;  /* 0x0000002019157221 */ /* 0x000fe20000000000 */
[----:B0-----:R-:W-:Y:S06]  /*0df0*/  @P0 EXIT ;  /* 0x000000000000094d */ /* 0x001fec0003800000 */
[----:B------:R-:W-:Y:S01]  /*0e00*/  STG.E.64 desc[UR4][R8.64], R20 ;  /* 0x0000001408007986 */ /* 0x000fe2000c101b04 */
[----:B------:R-:W-:Y:S05]  /*0e10*/  EXIT ;  /* 0x000000000000794d */ /* 0x000fea0003800000 */
.L_x_0:
[----:B------:R-:W-:-:S00]  /*0e20*/  BRA `(.L_x_0) ;  /* 0xfffffffc00fc7947 */ /* 0x000fc0000383ffff */
[----:B------:R-:W-:-:S00]  /*0e30*/  NOP ;  /* 0x0000000000007918 */ /* 0x000fc00000000000 */
        /* <DEDUP_REMOVED lines=12> */
.L_x_1:


//--------------------- .nv.constant0.triton_poi_fused__softmax_convolution_1 --------------------------
	.section	.nv.constant0.triton_poi_fused__softmax_convolution_1,"a",@progbits
	.sectionflags	@""
	.align	4
.nv.constant0.triton_poi_fused__softmax_convolution_1:
	.zero		588
